//
// Generated by NVIDIA NVVM Compiler
//
// Compiler Build ID: CL-36424714
// Cuda compilation tools, release 13.0, V13.0.88
// Based on NVVM 20.0.0
//

.version 9.0
.target sm_100
.address_size 64

	// .globl	_Z11multiplyGPUPiS_S_i

.visible .entry _Z11multiplyGPUPiS_S_i(
	.param .u64 .ptr .align 1 _Z11multiplyGPUPiS_S_i_param_0,
	.param .u64 .ptr .align 1 _Z11multiplyGPUPiS_S_i_param_1,
	.param .u64 .ptr .align 1 _Z11multiplyGPUPiS_S_i_param_2,
	.param .u32 _Z11multiplyGPUPiS_S_i_param_3
)
{
	.reg .pred 	%p<10>;
	.reg .b32 	%r<105>;
	.reg .b64 	%rd<67>;

	ld.param.u64 	%rd14, [_Z11multiplyGPUPiS_S_i_param_0];
	ld.param.u64 	%rd15, [_Z11multiplyGPUPiS_S_i_param_1];
	ld.param.u32 	%r30, [_Z11multiplyGPUPiS_S_i_param_3];
	cvta.to.global.u64 	%rd1, %rd15;
	cvta.to.global.u64 	%rd2, %rd14;
	mov.u32 	%r31, %ctaid.y;
	mov.u32 	%r32, %ntid.y;
	mov.u32 	%r33, %tid.y;
	mad.lo.s32 	%r1, %r31, %r32, %r33;
	mov.u32 	%r34, %ctaid.x;
	mov.u32 	%r35, %ntid.x;
	mov.u32 	%r36, %tid.x;
	mad.lo.s32 	%r2, %r34, %r35, %r36;
	max.s32 	%r37, %r1, %r2;
	setp.ge.s32 	%p1, %r37, %r30;
	@%p1 bra 	$L__BB0_13;
	mul.lo.s32 	%r3, %r30, %r1;
	and.b32  	%r4, %r30, 7;
	setp.lt.u32 	%p2, %r30, 8;
	mov.b32 	%r99, 0;
	mov.u32 	%r104, %r99;
	@%p2 bra 	$L__BB0_4;
	and.b32  	%r99, %r30, 2147483640;
	neg.s32 	%r93, %r99;
	mul.wide.s32 	%rd16, %r30, 4;
	add.s64 	%rd3, %rd1, %rd16;
	shl.b32 	%r7, %r30, 3;
	mul.wide.s32 	%rd17, %r30, 8;
	add.s64 	%rd4, %rd1, %rd17;
	mul.wide.s32 	%rd18, %r30, 12;
	add.s64 	%rd5, %rd1, %rd18;
	mul.wide.s32 	%rd19, %r30, 16;
	add.s64 	%rd6, %rd1, %rd19;
	mul.wide.s32 	%rd20, %r30, 20;
	add.s64 	%rd7, %rd1, %rd20;
	mul.wide.s32 	%rd21, %r30, 24;
	add.s64 	%rd8, %rd1, %rd21;
	mul.wide.s32 	%rd22, %r30, 28;
	add.s64 	%rd9, %rd1, %rd22;
	mul.wide.u32 	%rd23, %r3, 4;
	add.s64 	%rd24, %rd23, %rd2;
	add.s64 	%rd66, %rd24, 16;
	mov.b32 	%r104, 0;
	mov.u32 	%r92, %r2;
$L__BB0_3:
	.pragma "nounroll";
	mul.wide.s32 	%rd25, %r92, 4;
	add.s64 	%rd26, %rd3, %rd25;
	add.s64 	%rd27, %rd4, %rd25;
	add.s64 	%rd28, %rd5, %rd25;
	add.s64 	%rd29, %rd6, %rd25;
	add.s64 	%rd30, %rd7, %rd25;
	add.s64 	%rd31, %rd8, %rd25;
	add.s64 	%rd32, %rd9, %rd25;
	add.s64 	%rd33, %rd1, %rd25;
	ld.global.u32 	%r41, [%rd66+-16];
	ld.global.u32 	%r42, [%rd33];
	mad.lo.s32 	%r43, %r42, %r41, %r104;
	ld.global.u32 	%r44, [%rd66+-12];
	ld.global.u32 	%r45, [%rd26];
	mad.lo.s32 	%r46, %r45, %r44, %r43;
	ld.global.u32 	%r47, [%rd66+-8];
	ld.global.u32 	%r48, [%rd27];
	mad.lo.s32 	%r49, %r48, %r47, %r46;
	ld.global.u32 	%r50, [%rd66+-4];
	ld.global.u32 	%r51, [%rd28];
	mad.lo.s32 	%r52, %r51, %r50, %r49;
	ld.global.u32 	%r53, [%rd66];
	ld.global.u32 	%r54, [%rd29];
	mad.lo.s32 	%r55, %r54, %r53, %r52;
	ld.global.u32 	%r56, [%rd66+4];
	ld.global.u32 	%r57, [%rd30];
	mad.lo.s32 	%r58, %r57, %r56, %r55;
	ld.global.u32 	%r59, [%rd66+8];
	ld.global.u32 	%r60, [%rd31];
	mad.lo.s32 	%r61, %r60, %r59, %r58;
	ld.global.u32 	%r62, [%rd66+12];
	ld.global.u32 	%r63, [%rd32];
	mad.lo.s32 	%r104, %r63, %r62, %r61;
	add.s32 	%r93, %r93, 8;
	add.s32 	%r92, %r92, %r7;
	add.s64 	%rd66, %rd66, 32;
	setp.ne.s32 	%p3, %r93, 0;
	@%p3 bra 	$L__BB0_3;
$L__BB0_4:
	setp.eq.s32 	%p4, %r4, 0;
	@%p4 bra 	$L__BB0_12;
	and.b32  	%r17, %r30, 3;
	setp.lt.u32 	%p5, %r4, 4;
	@%p5 bra 	$L__BB0_7;
	add.s32 	%r65, %r99, %r3;
	mul.wide.u32 	%rd34, %r65, 4;
	add.s64 	%rd35, %rd2, %rd34;
	ld.global.u32 	%r66, [%rd35];
	mad.lo.s32 	%r67, %r99, %r30, %r2;
	mul.wide.s32 	%rd36, %r67, 4;
	add.s64 	%rd37, %rd1, %rd36;
	ld.global.u32 	%r68, [%rd37];
	mad.lo.s32 	%r69, %r68, %r66, %r104;
	cvt.u64.u32 	%rd38, %r3;
	cvt.u64.u32 	%rd39, %r99;
	add.s64 	%rd40, %rd39, %rd38;
	shl.b64 	%rd41, %rd40, 2;
	add.s64 	%rd42, %rd2, %rd41;
	ld.global.u32 	%r70, [%rd42+4];
	mul.wide.s32 	%rd43, %r30, 4;
	add.s64 	%rd44, %rd37, %rd43;
	ld.global.u32 	%r71, [%rd44];
	mad.lo.s32 	%r72, %r71, %r70, %r69;
	ld.global.u32 	%r73, [%rd42+8];
	add.s64 	%rd45, %rd44, %rd43;
	ld.global.u32 	%r74, [%rd45];
	mad.lo.s32 	%r75, %r74, %r73, %r72;
	ld.global.u32 	%r76, [%rd42+12];
	add.s64 	%rd46, %rd45, %rd43;
	ld.global.u32 	%r77, [%rd46];
	mad.lo.s32 	%r104, %r77, %r76, %r75;
	add.s32 	%r99, %r99, 4;
$L__BB0_7:
	setp.eq.s32 	%p6, %r17, 0;
	@%p6 bra 	$L__BB0_12;
	setp.eq.s32 	%p7, %r17, 1;
	@%p7 bra 	$L__BB0_10;
	add.s32 	%r79, %r99, %r3;
	mul.wide.u32 	%rd47, %r79, 4;
	add.s64 	%rd48, %rd2, %rd47;
	ld.global.u32 	%r80, [%rd48];
	mad.lo.s32 	%r81, %r99, %r30, %r2;
	mul.wide.s32 	%rd49, %r81, 4;
	add.s64 	%rd50, %rd1, %rd49;
	ld.global.u32 	%r82, [%rd50];
	mad.lo.s32 	%r83, %r82, %r80, %r104;
	cvt.u64.u32 	%rd51, %r3;
	cvt.u64.u32 	%rd52, %r99;
	add.s64 	%rd53, %rd52, %rd51;
	shl.b64 	%rd54, %rd53, 2;
	add.s64 	%rd55, %rd2, %rd54;
	ld.global.u32 	%r84, [%rd55+4];
	mul.wide.s32 	%rd56, %r30, 4;
	add.s64 	%rd57, %rd50, %rd56;
	ld.global.u32 	%r85, [%rd57];
	mad.lo.s32 	%r104, %r85, %r84, %r83;
	add.s32 	%r99, %r99, 2;
$L__BB0_10:
	and.b32  	%r86, %r30, 1;
	setp.eq.b32 	%p8, %r86, 1;
	not.pred 	%p9, %p8;
	@%p9 bra 	$L__BB0_12;
	add.s32 	%r87, %r99, %r3;
	mul.wide.u32 	%rd58, %r87, 4;
	add.s64 	%rd59, %rd2, %rd58;
	ld.global.u32 	%r88, [%rd59];
	mad.lo.s32 	%r89, %r99, %r30, %r2;
	mul.wide.s32 	%rd60, %r89, 4;
	add.s64 	%rd61, %rd1, %rd60;
	ld.global.u32 	%r90, [%rd61];
	mad.lo.s32 	%r104, %r90, %r88, %r104;
$L__BB0_12:
	ld.param.u64 	%rd65, [_Z11multiplyGPUPiS_S_i_param_2];
	add.s32 	%r91, %r3, %r2;
	cvta.to.global.u64 	%rd62, %rd65;
	mul.wide.s32 	%rd63, %r91, 4;
	add.s64 	%rd64, %rd62, %rd63;
	st.global.u32 	[%rd64], %r104;
$L__BB0_13:
	ret;

}


// ===== COMPILED SASS (sm_100) =====

	.target	sm_100

	.elftype	@"ET_EXEC"


//--------------------- .note.nv.tkinfo           --------------------------
	.section	.note.nv.tkinfo,"",@"SHT_NOTE"
	.sectionflags	@"SHF_NOTE_NV_TKINFO"
	.tkinfo
        /*0018*/ 	.word	0x00000002
        /*0030*/ 	.string	""
        /*0030*/ 	.string	"ptxas"
        /*0030*/ 	.string	"Cuda compilation tools, release 13.0, V13.0.88"
        /*0030*/ 	.string	"Build cuda_13.0.r13.0/compiler.36424714_0"
        /*0030*/ 	.string	"-arch sm_100 -m 64 "



//--------------------- .note.nv.cuinfo           --------------------------
	.section	.note.nv.cuinfo,"",@"SHT_NOTE"
	.sectionflags	@"SHF_NOTE_NV_CUINFO"
        /*0018*/ 	.short	0x0002
        /*001a*/ 	.short	0x0064
        /*001c*/ 	.short	0x0082
	.zero		2


//--------------------- .nv.info                  --------------------------
	.section	.nv.info,"",@"SHT_CUDA_INFO"
	.align	4


	//----- nvinfo : EIATTR_REGCOUNT
	.align		4
        /*0000*/ 	.byte	0x04, 0x2f
        /*0002*/ 	.short	(.L_1 - .L_0)
	.align		4
.L_0:
        /*0004*/ 	.word	index@(_Z11multiplyGPUPiS_S_i)
        /*0008*/ 	.word	0x0000001e


	//----- nvinfo : EIATTR_FRAME_SIZE
	.align		4
.L_1:
        /*000c*/ 	.byte	0x04, 0x11
        /*000e*/ 	.short	(.L_3 - .L_2)
	.align		4
.L_2:
        /*0010*/ 	.word	index@(_Z11multiplyGPUPiS_S_i)
        /*0014*/ 	.word	0x00000000


	//----- nvinfo : EIATTR_MIN_STACK_SIZE
	.align		4
.L_3:
        /*0018*/ 	.byte	0x04, 0x12
        /*001a*/ 	.short	(.L_5 - .L_4)
	.align		4
.L_4:
        /*001c*/ 	.word	index@(_Z11multiplyGPUPiS_S_i)
        /*0020*/ 	.word	0x00000000
.L_5:


//--------------------- .nv.compat                --------------------------
	.section	.nv.compat,"",@"SHT_CUDA_COMPAT_INFO"
	.align	4
        /*0000*/ 	.byte	0x02, 0x09, 0x00, 0x00, 0x02, 0x02, 0x01, 0x00, 0x02, 0x05, 0x05, 0x00, 0x03, 0x07, 0x01, 0x01
        /*0010*/ 	.byte	0x02, 0x03, 0x00, 0x00, 0x02, 0x06, 0x01, 0x00, 0x04, 0x0b, 0x08, 0x00, 0x09, 0x00, 0x00, 0x00
        /*0020*/ 	.byte	0x00, 0x00, 0x00, 0x00


//--------------------- .nv.info._Z11multiplyGPUPiS_S_i --------------------------
	.section	.nv.info._Z11multiplyGPUPiS_S_i,"",@"SHT_CUDA_INFO"
	.sectionflags	@""
	.align	4


	//----- nvinfo : EIATTR_CUDA_API_VERSION
	.align		4
        /*0000*/ 	.byte	0x04, 0x37
        /*0002*/ 	.short	(.L_7 - .L_6)
.L_6:
        /*0004*/ 	.word	0x00000082


	//----- nvinfo : EIATTR_KPARAM_INFO
	.align		4
.L_7:
        /*0008*/ 	.byte	0x04, 0x17
        /*000a*/ 	.short	(.L_9 - .L_8)
.L_8:
        /*000c*/ 	.word	0x00000000
        /*0010*/ 	.short	0x0003
        /*0012*/ 	.short	0x0018
        /*0014*/ 	.byte	0x00, 0xf0, 0x11, 0x00


	//----- nvinfo : EIATTR_KPARAM_INFO
	.align		4
.L_9:
        /*0018*/ 	.byte	0x04, 0x17
        /*001a*/ 	.short	(.L_11 - .L_10)
.L_10:
        /*001c*/ 	.word	0x00000000
        /*0020*/ 	.short	0x0002
        /*0022*/ 	.short	0x0010
        /*0024*/ 	.byte	0x00, 0xf5, 0x21, 0x00


	//----- nvinfo : EIATTR_KPARAM_INFO
	.align		4
.L_11:
        /*0028*/ 	.byte	0x04, 0x17
        /*002a*/ 	.short	(.L_13 - .L_12)
.L_12:
        /*002c*/ 	.word	0x00000000
        /*0030*/ 	.short	0x0001
        /*0032*/ 	.short	0x0008
        /*0034*/ 	.byte	0x00, 0xf5, 0x21, 0x00


	//----- nvinfo : EIATTR_KPARAM_INFO
	.align		4
.L_13:
        /*0038*/ 	.byte	0x04, 0x17
        /*003a*/ 	.short	(.L_15 - .L_14)
.L_14:
        /*003c*/ 	.word	0x00000000
        /*0040*/ 	.short	0x0000
        /*0042*/ 	.short	0x0000
        /*0044*/ 	.byte	0x00, 0xf5, 0x21, 0x00


	//----- nvinfo : EIATTR_SPARSE_MMA_MASK
	.align		4
.L_15:
        /*0048*/ 	.byte	0x03, 0x50
        /*004a*/ 	.short	0x0000


	//----- nvinfo : EIATTR_MAXREG_COUNT
	.align		4
        /*004c*/ 	.byte	0x03, 0x1b
        /*004e*/ 	.short	0x00ff


	//----- nvinfo : EIATTR_MERCURY_ISA_VERSION
	.align		4
        /*0050*/ 	.byte	0x03, 0x5f
        /*0052*/ 	.short	0x0101


	//----- nvinfo : EIATTR_VRC_CTA_INIT_COUNT
	.align		4
        /*0054*/ 	.byte	0x02, 0x4a
	.zero		1
	.zero		1


	//----- nvinfo : EIATTR_EXIT_INSTR_OFFSETS
	.align		4
        /*0058*/ 	.byte	0x04, 0x1c
        /*005a*/ 	.short	(.L_17 - .L_16)


	//   ....[0]....
.L_16:
        /*005c*/ 	.word	0x000000c0


	//   ....[1]....
        /*0060*/ 	.word	0x00000a90


	//----- nvinfo : EIATTR_CBANK_PARAM_SIZE
	.align		4
.L_17:
        /*0064*/ 	.byte	0x03, 0x19
        /*0066*/ 	.short	0x001c


	//----- nvinfo : EIATTR_PARAM_CBANK
	.align		4
        /*0068*/ 	.byte	0x04, 0x0a
        /*006a*/ 	.short	(.L_19 - .L_18)
	.align		4
.L_18:
        /*006c*/ 	.word	index@(.nv.constant0._Z11multiplyGPUPiS_S_i)
        /*0070*/ 	.short	0x0380
        /*0072*/ 	.short	0x001c


	//----- nvinfo : EIATTR_SW_WAR
	.align		4
.L_19:
        /*0074*/ 	.byte	0x04, 0x36
        /*0076*/ 	.short	(.L_21 - .L_20)
.L_20:
        /*0078*/ 	.word	0x00000008
.L_21:


//--------------------- .nv.callgraph             --------------------------
	.section	.nv.callgraph,"",@"SHT_CUDA_CALLGRAPH"
	.align	4
	.sectionentsize	8
	.align		4
        /*0000*/ 	.word	0x00000000
	.align		4
        /*0004*/ 	.word	0xffffffff
	.align		4
        /*0008*/ 	.word	0x00000000
	.align		4
        /*000c*/ 	.word	0xfffffffe
	.align		4
        /*0010*/ 	.word	0x00000000
	.align		4
        /*0014*/ 	.word	0xfffffffd
	.align		4
        /*0018*/ 	.word	0x00000000
	.align		4
        /*001c*/ 	.word	0xfffffffc


//--------------------- .text._Z11multiplyGPUPiS_S_i --------------------------
	.section	.text._Z11multiplyGPUPiS_S_i,"ax",@progbits
	.align	128
        .global         _Z11multiplyGPUPiS_S_i
        .type           _Z11multiplyGPUPiS_S_i,@function
        .size           _Z11multiplyGPUPiS_S_i,(.L_x_5 - _Z11multiplyGPUPiS_S_i)
        .other          _Z11multiplyGPUPiS_S_i,@"STO_CUDA_ENTRY STV_DEFAULT"
_Z11multiplyGPUPiS_S_i:
.text._Z11multiplyGPUPiS_S_i:
[----:B------:R-:W-:Y:S01]  /*0000*/  LDC R1, c[0x0][0x37c] ;  /* 0x0000df00ff017b82 */ /* 0x000fe20000000800 */
[----:B------:R-:W0:Y:S07]  /*0010*/  S2R R0, SR_TID.Y ;  /* 0x0000000000007919 */ /* 0x000e2e0000002200 */
[----:B------:R-:W0:Y:S01]  /*0020*/  S2UR UR4, SR_CTAID.Y ;  /* 0x00000000000479c3 */ /* 0x000e220000002600 */
[----:B------:R-:W1:Y:S01]  /*0030*/  LDCU UR20, c[0x0][0x398] ;  /* 0x00007300ff1477ac */ /* 0x000e620008000800 */
[----:B------:R-:W2:Y:S06]  /*0040*/  S2R R3, SR_TID.X ;  /* 0x0000000000037919 */ /* 0x000eac0000002100 */
[----:B------:R-:W0:Y:S08]  /*0050*/  LDC R13, c[0x0][0x364] ;  /* 0x0000d900ff0d7b82 */ /* 0x000e300000000800 */
[----:B------:R-:W2:Y:S08]  /*0060*/  S2UR UR5, SR_CTAID.X ;  /* 0x00000000000579c3 */ /* 0x000eb00000002500 */
[----:B------:R-:W2:Y:S01]  /*0070*/  LDC R2, c[0x0][0x360] ;  /* 0x0000d800ff027b82 */ /* 0x000ea20000000800 */
[----:B0-----:R-:W-:-:S02]  /*0080*/  IMAD R13, R13, UR4, R0 ;  /* 0x000000040d0d7c24 */ /* 0x001fc4000f8e0200 */
[----:B--2---:R-:W-:-:S05]  /*0090*/  IMAD R0, R2, UR5, R3 ;  /* 0x0000000502007c24 */ /* 0x004fca000f8e0203 */
[----:B------:R-:W-:-:S04]  /*00a0*/  VIMNMX R2, PT, PT, R13, R0, !PT ;  /* 0x000000000d027248 */ /* 0x000fc80007fe0100 */
[----:B-1----:R-:W-:-:S13]  /*00b0*/  ISETP.GE.AND P0, PT, R2, UR20, PT ;  /* 0x0000001402007c0c */ /* 0x002fda000bf06270 */
[----:B------:R-:W-:Y:S05]  /*00c0*/  @P0 EXIT ;  /* 0x000000000000094d */ /* 0x000fea0003800000 */
[----:B------:R-:W-:Y:S01]  /*00d0*/  UISETP.GE.U32.AND UP0, UPT, UR20, 0x8, UPT ;  /* 0x000000081400788c */ /* 0x000fe2000bf06070 */
[----:B------:R-:W-:Y:S02]  /*00e0*/  HFMA2 R12, -RZ, RZ, 0, 0 ;  /* 0x00000000ff0c7431 */ /* 0x000fe400000001ff */
[----:B------:R-:W-:Y:S01]  /*00f0*/  IMAD R13, R13, UR20, RZ ;  /* 0x000000140d0d7c24 */ /* 0x000fe2000f8e02ff */
[----:B------:R-:W-:Y:S01]  /*0100*/  UMOV UR4, URZ ;  /* 0x000000ff00047c82 */ /* 0x000fe20008000000 */
[----:B------:R-:W0:Y:S04]  /*0110*/  LDCU.64 UR18, c[0x0][0x358] ;  /* 0x00006b00ff1277ac */ /* 0x000e280008000a00 */
[----:B------:R-:W-:Y:S05]  /*0120*/  BRA.U !UP0, `(.L_x_0) ;  /* 0x0000000508047547 */ /* 0x000fea000b800000 */
[----:B------:R-:W1:Y:S01]  /*0130*/  LDCU.128 UR24, c[0x0][0x380] ;  /* 0x00007000ff1877ac */ /* 0x000e620008000c00 */
[----:B------:R-:W-:Y:S02]  /*0140*/  MOV R12, RZ ;  /* 0x000000ff000c7202 */ /* 0x000fe40000000f00 */
[----:B------:R-:W-:Y:S01]  /*0150*/  MOV R14, R0 ;  /* 0x00000000000e7202 */ /* 0x000fe20000000f00 */
[----:B------:R-:W-:-:S04]  /*0160*/  ULOP3.LUT UR4, UR20, 0x7ffffff8, URZ, 0xc0, !UPT ;  /* 0x7ffffff814047892 */ /* 0x000fc8000f8ec0ff */
[----:B------:R-:W-:Y:S01]  /*0170*/  UIADD3 UR5, UPT, UPT, -UR4, URZ, URZ ;  /* 0x000000ff04057290 */ /* 0x000fe2000fffe1ff */
[----:B-1----:R-:W-:Y:S01]  /*0180*/  MOV R2, UR24 ;  /* 0x0000001800027c02 */ /* 0x002fe20008000f00 */
[----:B------:R-:W-:Y:S01]  /*0190*/  UIMAD.WIDE UR6, UR20, 0x8, UR26 ;  /* 0x00000008140678a5 */ /* 0x000fe2000f8e021a */
[----:B------:R-:W-:Y:S01]  /*01a0*/  MOV R3, UR25 ;  /* 0x0000001900037c02 */ /* 0x000fe20008000f00 */
[----:B------:R-:W-:Y:S02]  /*01b0*/  UIMAD.WIDE UR8, UR20, 0xc, UR26 ;  /* 0x0000000c140878a5 */ /* 0x000fe4000f8e021a */
[----:B------:R-:W-:Y:S01]  /*01c0*/  UIMAD.WIDE UR10, UR20, 0x10, UR26 ;  /* 0x00000010140a78a5 */ /* 0x000fe2000f8e021a */
[----:B------:R-:W-:Y:S01]  /*01d0*/  IMAD.WIDE.U32 R2, R13, 0x4, R2 ;  /* 0x000000040d027825 */ /* 0x000fe200078e0002 */
[----:B------:R-:W-:Y:S02]  /*01e0*/  UIMAD.WIDE UR12, UR20, 0x14, UR26 ;  /* 0x00000014140c78a5 */ /* 0x000fe4000f8e021a */
[----:B------:R-:W-:Y:S01]  /*01f0*/  UIMAD.WIDE UR14, UR20, 0x18, UR26 ;  /* 0x00000018140e78a5 */ /* 0x000fe2000f8e021a */
[----:B------:R-:W-:Y:S01]  /*0200*/  IADD3 R2, P0, PT, R2, 0x10, RZ ;  /* 0x0000001002027810 */ /* 0x000fe20007f1e0ff */
[----:B------:R-:W-:-:S03]  /*0210*/  UIMAD.WIDE UR16, UR20, 0x1c, UR26 ;  /* 0x0000001c141078a5 */ /* 0x000fc6000f8e021a */
[----:B------:R-:W-:-:S09]  /*0220*/  IADD3.X R3, PT, PT, RZ, R3, RZ, P0, !PT ;  /* 0x00000003ff037210 */ /* 0x000fd200007fe4ff */
.L_x_1:
[----:B------:R-:W-:Y:S01]  /*0230*/  UIMAD.WIDE UR22, UR20, 0x4, UR26 ;  /* 0x00000004141678a5 */ /* 0x000fe2000f8e021a */
[----:B------:R-:W-:Y:S02]  /*0240*/  IMAD.MOV.U32 R23, RZ, RZ, 0x4 ;  /* 0x00000004ff177424 */ /* 0x000fe400078e00ff */
[----:B------:R-:W-:Y:S01]  /*0250*/  HFMA2 R11, -RZ, RZ, 0, 2.384185791015625e-07 ;  /* 0x00000004ff0b7431 */ /* 0x000fe200000001ff */
[----:B------:R-:W-:Y:S01]  /*0260*/  MOV R25, 0x4 ;  /* 0x0000000400197802 */ /* 0x000fe20000000f00 */
[----:B0-----:R-:W2:Y:S01]  /*0270*/  LDG.E R21, desc[UR18][R2.64+-0x10] ;  /* 0xfffff01202157981 */ /* 0x001ea2000c1e1900 */
[C---:B------:R-:W-:Y:S01]  /*0280*/  IMAD.WIDE R22, R14.reuse, R23, UR26 ;  /* 0x0000001a0e167e25 */ /* 0x040fe2000f8e0217 */
[----:B------:R-:W-:Y:S02]  /*0290*/  MOV R8, UR22 ;  /* 0x0000001600087c02 */ /* 0x000fe40008000f00 */
[----:B------:R-:W-:Y:S01]  /*02a0*/  MOV R9, UR23 ;  /* 0x0000001700097c02 */ /* 0x000fe20008000f00 */
[----:B------:R-:W3:Y:S02]  /*02b0*/  LDG.E R19, desc[UR18][R2.64+-0xc] ;  /* 0xfffff41202137981 */ /* 0x000ee4000c1e1900 */
[----:B------:R-:W-:-:S02]  /*02c0*/  IMAD.WIDE R8, R14, 0x4, R8 ;  /* 0x000000040e087825 */ /* 0x000fc400078e0208 */
[----:B------:R-:W2:Y:S01]  /*02d0*/  LDG.E R22, desc[UR18][R22.64] ;  /* 0x0000001216167981 */ /* 0x000ea2000c1e1900 */
[----:B------:R-:W-:Y:S01]  /*02e0*/  MOV R5, 0x4 ;  /* 0x0000000400057802 */ /* 0x000fe20000000f00 */
[C---:B------:R-:W-:Y:S02]  /*02f0*/  IMAD.WIDE R24, R14.reuse, R25, UR6 ;  /* 0x000000060e187e25 */ /* 0x040fe4000f8e0219 */
[----:B------:R0:W3:Y:S02]  /*0300*/  LDG.E R20, desc[UR18][R8.64] ;  /* 0x0000001208147981 */ /* 0x0000e4000c1e1900 */
[----:B------:R-:W-:Y:S02]  /*0310*/  IMAD.WIDE R10, R14, R11, UR8 ;  /* 0x000000080e0a7e25 */ /* 0x000fe4000f8e020b */
[----:B------:R-:W4:Y:S04]  /*0320*/  LDG.E R18, desc[UR18][R24.64] ;  /* 0x0000001218127981 */ /* 0x000f28000c1e1900 */
[----:B------:R-:W4:Y:S01]  /*0330*/  LDG.E R17, desc[UR18][R2.64+-0x8] ;  /* 0xfffff81202117981 */ /* 0x000f22000c1e1900 */
[----:B0-----:R-:W-:-:S02]  /*0340*/  HFMA2 R9, -RZ, RZ, 0, 2.384185791015625e-07 ;  /* 0x00000004ff097431 */ /* 0x001fc400000001ff */
[----:B------:R-:W-:Y:S01]  /*0350*/  IMAD.MOV.U32 R7, RZ, RZ, 0x4 ;  /* 0x00000004ff077424 */ /* 0x000fe200078e00ff */
[----:B------:R0:W5:Y:S01]  /*0360*/  LDG.E R16, desc[UR18][R10.64] ;  /* 0x000000120a107981 */ /* 0x000162000c1e1900 */
[----:B------:R-:W-:-:S03]  /*0370*/  IMAD.WIDE R4, R14, R5, UR10 ;  /* 0x0000000a0e047e25 */ /* 0x000fc6000f8e0205 */
[----:B------:R-:W5:Y:S01]  /*0380*/  LDG.E R15, desc[UR18][R2.64+-0x4] ;  /* 0xfffffc12020f7981 */ /* 0x000f62000c1e1900 */
[C---:B------:R-:W-:Y:S01]  /*0390*/  IMAD.WIDE R6, R14.reuse, R7, UR12 ;  /* 0x0000000c0e067e25 */ /* 0x040fe2000f8e0207 */
[----:B------:R-:W-:Y:S02]  /*03a0*/  MOV R27, 0x4 ;  /* 0x00000004001b7802 */ /* 0x000fe40000000f00 */
[----:B------:R1:W5:Y:S01]  /*03b0*/  LDG.E R4, desc[UR18][R4.64] ;  /* 0x0000001204047981 */ /* 0x000362000c1e1900 */
[----:B------:R-:W-:-:S03]  /*03c0*/  IMAD.WIDE R8, R14, R9, UR14 ;  /* 0x0000000e0e087e25 */ /* 0x000fc6000f8e0209 */
[----:B------:R-:W5:Y:S01]  /*03d0*/  LDG.E R23, desc[UR18][R2.64] ;  /* 0x0000001202177981 */ /* 0x000f62000c1e1900 */
[----:B0-----:R-:W-:-:S03]  /*03e0*/  IMAD.WIDE R10, R14, R27, UR16 ;  /* 0x000000100e0a7e25 */ /* 0x001fc6000f8e021b */
[----:B------:R-:W5:Y:S04]  /*03f0*/  LDG.E R7, desc[UR18][R6.64] ;  /* 0x0000001206077981 */ /* 0x000f68000c1e1900 */
[----:B------:R-:W5:Y:S04]  /*0400*/  LDG.E R24, desc[UR18][R2.64+0x4] ;  /* 0x0000041202187981 */ /* 0x000f68000c1e1900 */
[----:B------:R-:W5:Y:S04]  /*0410*/  LDG.E R8, desc[UR18][R8.64] ;  /* 0x0000001208087981 */ /* 0x000f68000c1e1900 */
[----:B------:R-:W5:Y:S04]  /*0420*/  LDG.E R25, desc[UR18][R2.64+0x8] ;  /* 0x0000081202197981 */ /* 0x000f68000c1e1900 */
[----:B------:R-:W5:Y:S04]  /*0430*/  LDG.E R10, desc[UR18][R10.64] ;  /* 0x000000120a0a7981 */ /* 0x000f68000c1e1900 */
[----:B------:R0:W5:Y:S01]  /*0440*/  LDG.E R27, desc[UR18][R2.64+0xc] ;  /* 0x00000c12021b7981 */ /* 0x000162000c1e1900 */
[----:B------:R-:W-:-:S04]  /*0450*/  UIADD3 UR5, UPT, UPT, UR5, 0x8, URZ ;  /* 0x0000000805057890 */ /* 0x000fc8000fffe0ff */
[----:B------:R-:W-:Y:S01]  /*0460*/  UISETP.NE.AND UP0, UPT, UR5, URZ, UPT ;  /* 0x000000ff0500728c */ /* 0x000fe2000bf05270 */
[----:B-1----:R-:W-:Y:S02]  /*0470*/  MOV R5, UR20 ;  /* 0x0000001400057c02 */ /* 0x002fe40008000f00 */
[----:B0-----:R-:W-:Y:S02]  /*0480*/  IADD3 R2, P0, PT, R2, 0x20, RZ ;  /* 0x0000002002027810 */ /* 0x001fe40007f1e0ff */
[----:B------:R-:W-:Y:S02]  /*0490*/  LEA R14, R5, R14, 0x3 ;  /* 0x0000000e050e7211 */ /* 0x000fe400078e18ff */
[----:B------:R-:W-:Y:S01]  /*04a0*/  IADD3.X R3, PT, PT, RZ, R3, RZ, P0, !PT ;  /* 0x00000003ff037210 */ /* 0x000fe200007fe4ff */
[----:B--2---:R-:W-:-:S04]  /*04b0*/  IMAD R21, R21, R22, R12 ;  /* 0x0000001615157224 */ /* 0x004fc800078e020c */
[----:B---3--:R-:W-:-:S04]  /*04c0*/  IMAD R19, R19, R20, R21 ;  /* 0x0000001413137224 */ /* 0x008fc800078e0215 */
[----:B----4-:R-:W-:-:S04]  /*04d0*/  IMAD R17, R17, R18, R19 ;  /* 0x0000001211117224 */ /* 0x010fc800078e0213 */
[----:B-----5:R-:W-:-:S04]  /*04e0*/  IMAD R15, R15, R16, R17 ;  /* 0x000000100f0f7224 */ /* 0x020fc800078e0211 */
[----:B------:R-:W-:-:S04]  /*04f0*/  IMAD R4, R23, R4, R15 ;  /* 0x0000000417047224 */ /* 0x000fc800078e020f */
[----:B------:R-:W-:-:S04]  /*0500*/  IMAD R4, R24, R7, R4 ;  /* 0x0000000718047224 */ /* 0x000fc800078e0204 */
[----:B------:R-:W-:-:S04]  /*0510*/  IMAD R4, R25, R8, R4 ;  /* 0x0000000819047224 */ /* 0x000fc800078e0204 */
[----:B------:R-:W-:Y:S01]  /*0520*/  IMAD R12, R27, R10, R4 ;  /* 0x0000000a1b0c7224 */ /* 0x000fe200078e0204 */
[----:B------:R-:W-:Y:S06]  /*0530*/  BRA.U UP0, `(.L_x_1) ;  /* 0xfffffffd003c7547 */ /* 0x000fec000b83ffff */
.L_x_0:
[----:B------:R-:W-:-:S04]  /*0540*/  ULOP3.LUT UR6, UR20, 0x7, URZ, 0xc0, !UPT ;  /* 0x0000000714067892 */ /* 0x000fc8000f8ec0ff */
[----:B------:R-:W-:-:S09]  /*0550*/  UISETP.NE.AND UP0, UPT, UR6, URZ, UPT ;  /* 0x000000ff0600728c */ /* 0x000fd2000bf05270 */
[----:B------:R-:W-:Y:S05]  /*0560*/  BRA.U !UP0, `(.L_x_2) ;  /* 0x0000000508387547 */ /* 0x000fea000b800000 */
[----:B------:R-:W-:Y:S02]  /*0570*/  UISETP.GE.U32.AND UP0, UPT, UR6, 0x4, UPT ;  /* 0x000000040600788c */ /* 0x000fe4000bf06070 */
[----:B------:R-:W-:-:S04]  /*0580*/  ULOP3.LUT UR5, UR20, 0x3, URZ, 0xc0, !UPT ;  /* 0x0000000314057892 */ /* 0x000fc8000f8ec0ff */
[----:B------:R-:W-:-:S03]  /*0590*/  UISETP.NE.AND UP1, UPT, UR5, URZ, UPT ;  /* 0x000000ff0500728c */ /* 0x000fc6000bf25270 */
[----:B------:R-:W-:Y:S08]  /*05a0*/  BRA.U !UP0, `(.L_x_3) ;  /* 0x00000001087c7547 */ /* 0x000ff0000b800000 */
[----:B------:R-:W1:Y:S01]  /*05b0*/  LDC.64 R6, c[0x0][0x388] ;  /* 0x0000e200ff067b82 */ /* 0x000e620000000a00 */
[----:B------:R-:W2:Y:S01]  /*05c0*/  LDCU.64 UR6, c[0x0][0x380] ;  /* 0x00007000ff0677ac */ /* 0x000ea20008000a00 */
[----:B------:R-:W-:Y:S01]  /*05d0*/  IMAD.U32 R9, RZ, RZ, UR4 ;  /* 0x00000004ff097e24 */ /* 0x000fe2000f8e00ff */
[C---:B------:R-:W-:Y:S02]  /*05e0*/  IADD3 R3, PT, PT, R13.reuse, UR4, RZ ;  /* 0x000000040d037c10 */ /* 0x040fe4000fffe0ff */
[----:B------:R-:W-:Y:S01]  /*05f0*/  IADD3 R10, P0, PT, R13, UR4, RZ ;  /* 0x000000040d0a7c10 */ /* 0x000fe2000ff1e0ff */
[----:B------:R-:W-:Y:S01]  /*0600*/  IMAD R9, R9, UR20, R0 ;  /* 0x0000001409097c24 */ /* 0x000fe2000f8e0200 */
[----:B------:R-:W-:Y:S01]  /*0610*/  MOV R11, UR20 ;  /* 0x00000014000b7c02 */ /* 0x000fe20008000f00 */
[----:B------:R-:W3:Y:S01]  /*0620*/  LDC.64 R4, c[0x0][0x380] ;  /* 0x0000e000ff047b82 */ /* 0x000ee20000000a00 */
[----:B------:R-:W-:Y:S01]  /*0630*/  MOV R15, UR20 ;  /* 0x00000014000f7c02 */ /* 0x000fe20008000f00 */
[----:B-1----:R-:W-:Y:S01]  /*0640*/  IMAD.WIDE R6, R9, 0x4, R6 ;  /* 0x0000000409067825 */ /* 0x002fe200078e0206 */
[----:B------:R-:W-:-:S05]  /*0650*/  MOV R9, UR20 ;  /* 0x0000001400097c02 */ /* 0x000fca0008000f00 */
[----:B------:R-:W-:Y:S02]  /*0660*/  IMAD.WIDE R8, R9, 0x4, R6 ;  /* 0x0000000409087825 */ /* 0x000fe400078e0206 */
[----:B0-----:R-:W4:Y:S02]  /*0670*/  LDG.E R6, desc[UR18][R6.64] ;  /* 0x0000001206067981 */ /* 0x001f24000c1e1900 */
[----:B---3--:R-:W-:Y:S01]  /*0680*/  IMAD.WIDE.U32 R4, R3, 0x4, R4 ;  /* 0x0000000403047825 */ /* 0x008fe200078e0004 */
[----:B------:R-:W-:Y:S01]  /*0690*/  IADD3.X R3, PT, PT, RZ, RZ, RZ, P0, !PT ;  /* 0x000000ffff037210 */ /* 0x000fe200007fe4ff */
[----:B------:R-:W3:Y:S01]  /*06a0*/  LDG.E R17, desc[UR18][R8.64] ;  /* 0x0000001208117981 */ /* 0x000ee2000c1e1900 */
[----:B--2---:R-:W-:-:S03]  /*06b0*/  LEA R2, P0, R10, UR6, 0x2 ;  /* 0x000000060a027c11 */ /* 0x004fc6000f8010ff */
[----:B------:R-:W4:Y:S01]  /*06c0*/  LDG.E R5, desc[UR18][R4.64] ;  /* 0x0000001204057981 */ /* 0x000f22000c1e1900 */
[----:B------:R-:W-:Y:S01]  /*06d0*/  LEA.HI.X R3, R10, UR7, R3, 0x2, P0 ;  /* 0x000000070a037c11 */ /* 0x000fe200080f1403 */
[----:B------:R-:W-:-:S04]  /*06e0*/  IMAD.WIDE R10, R11, 0x4, R8 ;  /* 0x000000040b0a7825 */ /* 0x000fc800078e0208 */
[----:B------:R-:W3:Y:S01]  /*06f0*/  LDG.E R16, desc[UR18][R2.64+0x4] ;  /* 0x0000041202107981 */ /* 0x000ee2000c1e1900 */
[----:B------:R-:W-:-:S03]  /*0700*/  IMAD.WIDE R14, R15, 0x4, R10 ;  /* 0x000000040f0e7825 */ /* 0x000fc600078e020a */
[----:B------:R-:W2:Y:S04]  /*0710*/  LDG.E R19, desc[UR18][R10.64] ;  /* 0x000000120a137981 */ /* 0x000ea8000c1e1900 */
[----:B------:R-:W2:Y:S04]  /*0720*/  LDG.E R18, desc[UR18][R2.64+0x8] ;  /* 0x0000081202127981 */ /* 0x000ea8000c1e1900 */
[----:B------:R-:W5:Y:S04]  /*0730*/  LDG.E R20, desc[UR18][R2.64+0xc] ;  /* 0x00000c1202147981 */ /* 0x000f68000c1e1900 */
[----:B------:R-:W5:Y:S01]  /*0740*/  LDG.E R14, desc[UR18][R14.64] ;  /* 0x000000120e0e7981 */ /* 0x000f62000c1e1900 */
[----:B------:R-:W-:Y:S01]  /*0750*/  UIADD3 UR4, UPT, UPT, UR4, 0x4, URZ ;  /* 0x0000000404047890 */ /* 0x000fe2000fffe0ff */
[----:B----4-:R-:W-:-:S04]  /*0760*/  IMAD R5, R5, R6, R12 ;  /* 0x0000000605057224 */ /* 0x010fc800078e020c */
[----:B---3--:R-:W-:-:S04]  /*0770*/  IMAD R5, R16, R17, R5 ;  /* 0x0000001110057224 */ /* 0x008fc800078e0205 */
[----:B--2---:R-:W-:-:S04]  /*0780*/  IMAD R5, R18, R19, R5 ;  /* 0x0000001312057224 */ /* 0x004fc800078e0205 */
[----:B-----5:R-:W-:-:S07]  /*0790*/  IMAD R12, R20, R14, R5 ;  /* 0x0000000e140c7224 */ /* 0x020fce00078e0205 */
.L_x_3:
[----:B------:R-:W-:Y:S05]  /*07a0*/  BRA.U !UP1, `(.L_x_2) ;  /* 0x0000000109a87547 */ /* 0x000fea000b800000 */
[----:B------:R-:W-:Y:S01]  /*07b0*/  UISETP.NE.AND UP0, UPT, UR5, 0x1, UPT ;  /* 0x000000010500788c */ /* 0x000fe2000bf05270 */
[----:B------:R-:W-:Y:S01]  /*07c0*/  MOV R7, UR4 ;  /* 0x0000000400077c02 */ /* 0x000fe20008000f00 */
[----:B------:R-:W-:Y:S02]  /*07d0*/  ULOP3.LUT UR5, UR20, 0x1, URZ, 0xc0, !UPT ;  /* 0x0000000114057892 */ /* 0x000fe4000f8ec0ff */
[----:B------:R-:W-:Y:S02]  /*07e0*/  MOV R15, UR20 ;  /* 0x00000014000f7c02 */ /* 0x000fe40008000f00 */
[----:B------:R-:W-:Y:S01]  /*07f0*/  UISETP.NE.U32.AND UP1, UPT, UR5, 0x1, UPT ;  /* 0x000000010500788c */ /* 0x000fe2000bf25070 */
[----:B------:R-:W-:-:S04]  /*0800*/  PLOP3.LUT P1, PT, PT, PT, UP0, 0x80, 0x8 ;  /* 0x000000000008781c */ /* 0x000fc80003f2f008 */
[----:B------:R-:W1:Y:S01]  /*0810*/  @UP0 LDCU.128 UR8, c[0x0][0x380] ;  /* 0x00007000ff0807ac */ /* 0x000e620008000c00 */
[----:B------:R-:W-:Y:S01]  /*0820*/  PLOP3.LUT P0, PT, PT, PT, UP1, 0x80, 0x8 ;  /* 0x000000000008781c */ /* 0x000fe20003f0f018 */
[----:B------:R-:W2:Y:S04]  /*0830*/  @UP0 LDCU.64 UR6, c[0x0][0x380] ;  /* 0x00007000ff0607ac */ /* 0x000ea80008000a00 */
[----:B------:R-:W3:Y:S03]  /*0840*/  @!UP1 LDCU.128 UR12, c[0x0][0x380] ;  /* 0x00007000ff0c97ac */ /* 0x000ee60008000c00 */
[C---:B------:R-:W-:Y:S02]  /*0850*/  @P1 IADD3 R3, PT, PT, R13.reuse, UR4, RZ ;  /* 0x000000040d031c10 */ /* 0x040fe4000fffe0ff */
[----:B------:R-:W-:Y:S01]  /*0860*/  @P1 IADD3 R6, P2, PT, R13, UR4, RZ ;  /* 0x000000040d061c10 */ /* 0x000fe2000ff5e0ff */
[----:B------:R-:W-:Y:S01]  /*0870*/  @UP0 UIADD3 UR4, UPT, UPT, UR4, 0x2, URZ ;  /* 0x0000000204040890 */ /* 0x000fe2000fffe0ff */
[----:B-1----:R-:W-:Y:S01]  /*0880*/  MOV R11, UR9 ;  /* 0x00000009000b7c02 */ /* 0x002fe20008000f00 */
[----:B------:R-:W-:Y:S01]  /*0890*/  IMAD.U32 R10, RZ, RZ, UR8 ;  /* 0x00000008ff0a7e24 */ /* 0x000fe2000f8e00ff */
[----:B------:R-:W-:-:S02]  /*08a0*/  MOV R4, UR10 ;  /* 0x0000000a00047c02 */ /* 0x000fc40008000f00 */
[----:B------:R-:W-:Y:S01]  /*08b0*/  MOV R5, UR11 ;  /* 0x0000000b00057c02 */ /* 0x000fe20008000f00 */
[----:B------:R-:W-:-:S04]  /*08c0*/  @P1 IMAD.WIDE.U32 R10, R3, 0x4, R10 ;  /* 0x00000004030a1825 */ /* 0x000fc800078e000a */
[----:B------:R-:W-:Y:S01]  /*08d0*/  @P1 IMAD R3, R7, UR20, R0 ;  /* 0x0000001407031c24 */ /* 0x000fe2000f8e0200 */
[----:B------:R-:W-:Y:S01]  /*08e0*/  @P1 IADD3.X R7, PT, PT, RZ, RZ, RZ, P2, !PT ;  /* 0x000000ffff071210 */ /* 0x000fe200017fe4ff */
[----:B------:R-:W-:Y:S01]  /*08f0*/  IMAD.U32 R19, RZ, RZ, UR4 ;  /* 0x00000004ff137e24 */ /* 0x000fe2000f8e00ff */
[C---:B--2---:R-:W-:Y:S01]  /*0900*/  @P1 LEA R2, P2, R6.reuse, UR6, 0x2 ;  /* 0x0000000606021c11 */ /* 0x044fe2000f8410ff */
[----:B------:R-:W-:Y:S01]  /*0910*/  @P1 IMAD.WIDE R4, R3, 0x4, R4 ;  /* 0x0000000403041825 */ /* 0x000fe200078e0204 */
[----:B------:R-:W-:Y:S01]  /*0920*/  @!P0 IADD3 R17, PT, PT, R13, UR4, RZ ;  /* 0x000000040d118c10 */ /* 0x000fe2000fffe0ff */
[----:B0-----:R-:W2:Y:S01]  /*0930*/  @P1 LDG.E R11, desc[UR18][R10.64] ;  /* 0x000000120a0b1981 */ /* 0x001ea2000c1e1900 */
[----:B------:R-:W-:Y:S01]  /*0940*/  @P1 LEA.HI.X R3, R6, UR7, R7, 0x2, P2 ;  /* 0x0000000706031c11 */ /* 0x000fe200090f1407 */
[----:B------:R-:W-:Y:S01]  /*0950*/  @!P0 IMAD R19, R19, UR20, R0 ;  /* 0x0000001413138c24 */ /* 0x000fe2000f8e0200 */
[----:B---3--:R-:W-:Y:S01]  /*0960*/  MOV R6, UR12 ;  /* 0x0000000c00067c02 */ /* 0x008fe20008000f00 */
[----:B------:R-:W-:Y:S01]  /*0970*/  @P1 IMAD.WIDE R14, R15, 0x4, R4 ;  /* 0x000000040f0e1825 */ /* 0x000fe200078e0204 */
[----:B------:R-:W-:Y:S01]  /*0980*/  MOV R7, UR13 ;  /* 0x0000000d00077c02 */ /* 0x000fe20008000f00 */
[----:B------:R-:W2:Y:S01]  /*0990*/  @P1 LDG.E R4, desc[UR18][R4.64] ;  /* 0x0000001204041981 */ /* 0x000ea2000c1e1900 */
[----:B------:R-:W-:-:S02]  /*09a0*/  MOV R8, UR14 ;  /* 0x0000000e00087c02 */ /* 0x000fc40008000f00 */
[----:B------:R-:W-:Y:S01]  /*09b0*/  MOV R9, UR15 ;  /* 0x0000000f00097c02 */ /* 0x000fe20008000f00 */
[----:B------:R-:W-:Y:S01]  /*09c0*/  @!P0 IMAD.WIDE.U32 R6, R17, 0x4, R6 ;  /* 0x0000000411068825 */ /* 0x000fe200078e0006 */
[----:B------:R-:W3:Y:S03]  /*09d0*/  @P1 LDG.E R14, desc[UR18][R14.64] ;  /* 0x000000120e0e1981 */ /* 0x000ee6000c1e1900 */
[----:B------:R-:W-:Y:S01]  /*09e0*/  @!P0 IMAD.WIDE R8, R19, 0x4, R8 ;  /* 0x0000000413088825 */ /* 0x000fe200078e0208 */
[----:B------:R-:W3:Y:S04]  /*09f0*/  @P1 LDG.E R2, desc[UR18][R2.64+0x4] ;  /* 0x0000041202021981 */ /* 0x000ee8000c1e1900 */
[----:B------:R-:W4:Y:S04]  /*0a00*/  @!P0 LDG.E R7, desc[UR18][R6.64] ;  /* 0x0000001206078981 */ /* 0x000f28000c1e1900 */
[----:B------:R-:W4:Y:S01]  /*0a10*/  @!P0 LDG.E R8, desc[UR18][R8.64] ;  /* 0x0000001208088981 */ /* 0x000f22000c1e1900 */
[----:B--2---:R-:W-:-:S04]  /*0a20*/  @P1 IMAD R11, R11, R4, R12 ;  /* 0x000000040b0b1224 */ /* 0x004fc800078e020c */
[----:B---3--:R-:W-:-:S04]  /*0a30*/  @P1 IMAD R12, R2, R14, R11 ;  /* 0x0000000e020c1224 */ /* 0x008fc800078e020b */
[----:B----4-:R-:W-:-:S07]  /*0a40*/  @!P0 IMAD R12, R7, R8, R12 ;  /* 0x00000008070c8224 */ /* 0x010fce00078e020c */
.L_x_2:
[----:B------:R-:W1:Y:S01]  /*0a50*/  LDC.64 R2, c[0x0][0x390] ;  /* 0x0000e400ff027b82 */ /* 0x000e620000000a00 */
[----:B------:R-:W-:-:S05]  /*0a60*/  IADD3 R13, PT, PT, R0, R13, RZ ;  /* 0x0000000d000d7210 */ /* 0x000fca0007ffe0ff */
[----:B-1----:R-:W-:-:S05]  /*0a70*/  IMAD.WIDE R2, R13, 0x4, R2 ;  /* 0x000000040d027825 */ /* 0x002fca00078e0202 */
[----:B0-----:R-:W-:Y:S01]  /*0a80*/  STG.E desc[UR18][R2.64], R12 ;  /* 0x0000000c02007986 */ /* 0x001fe2000c101912 */
[----:B------:R-:W-:Y:S05]  /*0a90*/  EXIT ;  /* 0x000000000000794d */ /* 0x000fea0003800000 */
.L_x_4:
[----:B------:R-:W-:-:S00]  /*0aa0*/  BRA `(.L_x_4) ;  /* 0xfffffffc00fc7947 */ /* 0x000fc0000383ffff */
[----:B------:R-:W-:-:S00]  /*0ab0*/  NOP ;  /* 0x0000000000007918 */ /* 0x000fc00000000000 */
        /* <DEDUP_REMOVED lines=12> */
.L_x_5:


//--------------------- .nv.shared.reserved.0     --------------------------
	.section	.nv.shared.reserved.0,"aw",@nobits
	.weak		__nv_reservedSMEM_offset_0_alias
	.size		__nv_reservedSMEM_offset_0_alias, 0, 64
	.other		__nv_reservedSMEM_offset_0_alias,@"STO_CUDA_RESERVED_SHARED STV_DEFAULT"
__nv_reservedSMEM_offset_0_alias:
	.zero		0
	.zero		64


//--------------------- .nv.constant0._Z11multiplyGPUPiS_S_i --------------------------
	.section	.nv.constant0._Z11multiplyGPUPiS_S_i,"a",@progbits
	.sectionflags	@""
	.align	4
.nv.constant0._Z11multiplyGPUPiS_S_i:
	.zero		924


//--------------------- SYMBOLS --------------------------

	.type		.nv.reservedSmem.offset0,@object
	.size		.nv.reservedSmem.offset0,0x4
